//
// Generated by NVIDIA NVVM Compiler
//
// Compiler Build ID: CL-36424714
// Cuda compilation tools, release 13.0, V13.0.88
// Based on NVVM 20.0.0
//

.version 9.0
.target sm_100
.address_size 64

	// .globl	_Z18vector_dot_productPfS_S_i
.extern .func  (.param .b64 func_retval0) malloc
(
	.param .b64 malloc_param_0
)
;

.visible .entry _Z18vector_dot_productPfS_S_i(
	.param .u64 .ptr .align 1 _Z18vector_dot_productPfS_S_i_param_0,
	.param .u64 .ptr .align 1 _Z18vector_dot_productPfS_S_i_param_1,
	.param .u64 .ptr .align 1 _Z18vector_dot_productPfS_S_i_param_2,
	.param .u32 _Z18vector_dot_productPfS_S_i_param_3
)
{
	.reg .pred 	%p<18>;
	.reg .b32 	%r<86>;
	.reg .b32 	%f<128>;
	.reg .b64 	%rd<92>;

	ld.param.u64 	%rd20, [_Z18vector_dot_productPfS_S_i_param_0];
	ld.param.u64 	%rd21, [_Z18vector_dot_productPfS_S_i_param_1];
	ld.param.u32 	%r52, [_Z18vector_dot_productPfS_S_i_param_3];
	cvta.to.global.u64 	%rd1, %rd21;
	cvta.to.global.u64 	%rd2, %rd20;
	mov.u32 	%r1, %tid.x;
	mov.u32 	%r2, %ctaid.x;
	mul.wide.s32 	%rd22, %r52, 4;
	{ // callseq 0, 0
	.param .b64 param0;
	st.param.b64 	[param0], %rd22;
	.param .b64 retval0;
	call.uni (retval0), 
	malloc, 
	(
	param0
	);
	ld.param.b64 	%rd23, [retval0];
	} // callseq 0
	setp.lt.s32 	%p1, %r52, 1;
	@%p1 bra 	$L__BB0_24;
	mul.lo.s32 	%r3, %r52, %r2;
	add.s32 	%r4, %r52, -1;
	and.b32  	%r5, %r52, 7;
	setp.lt.u32 	%p2, %r4, 7;
	mov.b32 	%r71, 0;
	@%p2 bra 	$L__BB0_4;
	and.b32  	%r54, %r52, 2147483640;
	neg.s32 	%r80, %r54;
	mul.wide.u32 	%rd24, %r3, 4;
	add.s64 	%rd25, %rd24, %rd2;
	add.s64 	%rd89, %rd25, 16;
	mul.wide.u32 	%rd26, %r1, 4;
	add.s64 	%rd88, %rd1, %rd26;
	shl.b32 	%r7, %r52, 3;
	mad.lo.s32 	%r79, %r52, 7, %r1;
	mad.lo.s32 	%r78, %r52, 6, %r1;
	mad.lo.s32 	%r77, %r52, 5, %r1;
	shl.b32 	%r55, %r52, 2;
	add.s32 	%r76, %r1, %r55;
	mad.lo.s32 	%r75, %r52, 3, %r1;
	add.s64 	%rd87, %rd23, 16;
	add.s32 	%r74, %r1, %r52;
	shl.b32 	%r56, %r52, 1;
	add.s32 	%r73, %r1, %r56;
$L__BB0_3:
	.pragma "nounroll";
	and.b32  	%r71, %r52, 2147483640;
	ld.global.f32 	%f15, [%rd89+-16];
	ld.global.f32 	%f16, [%rd88];
	mul.f32 	%f17, %f15, %f16;
	st.f32 	[%rd87+-16], %f17;
	ld.global.f32 	%f18, [%rd89+-12];
	mul.wide.u32 	%rd27, %r74, 4;
	add.s64 	%rd28, %rd1, %rd27;
	ld.global.f32 	%f19, [%rd28];
	mul.f32 	%f20, %f18, %f19;
	st.f32 	[%rd87+-12], %f20;
	ld.global.f32 	%f21, [%rd89+-8];
	mul.wide.u32 	%rd29, %r73, 4;
	add.s64 	%rd30, %rd1, %rd29;
	ld.global.f32 	%f22, [%rd30];
	mul.f32 	%f23, %f21, %f22;
	st.f32 	[%rd87+-8], %f23;
	ld.global.f32 	%f24, [%rd89+-4];
	mul.wide.u32 	%rd31, %r75, 4;
	add.s64 	%rd32, %rd1, %rd31;
	ld.global.f32 	%f25, [%rd32];
	mul.f32 	%f26, %f24, %f25;
	st.f32 	[%rd87+-4], %f26;
	ld.global.f32 	%f27, [%rd89];
	mul.wide.u32 	%rd33, %r76, 4;
	add.s64 	%rd34, %rd1, %rd33;
	ld.global.f32 	%f28, [%rd34];
	mul.f32 	%f29, %f27, %f28;
	st.f32 	[%rd87], %f29;
	ld.global.f32 	%f30, [%rd89+4];
	mul.wide.u32 	%rd35, %r77, 4;
	add.s64 	%rd36, %rd1, %rd35;
	ld.global.f32 	%f31, [%rd36];
	mul.f32 	%f32, %f30, %f31;
	st.f32 	[%rd87+4], %f32;
	ld.global.f32 	%f33, [%rd89+8];
	mul.wide.u32 	%rd37, %r78, 4;
	add.s64 	%rd38, %rd1, %rd37;
	ld.global.f32 	%f34, [%rd38];
	mul.f32 	%f35, %f33, %f34;
	st.f32 	[%rd87+8], %f35;
	ld.global.f32 	%f36, [%rd89+12];
	mul.wide.u32 	%rd39, %r79, 4;
	add.s64 	%rd40, %rd1, %rd39;
	ld.global.f32 	%f37, [%rd40];
	mul.f32 	%f38, %f36, %f37;
	st.f32 	[%rd87+12], %f38;
	add.s32 	%r80, %r80, 8;
	add.s64 	%rd89, %rd89, 32;
	mul.wide.u32 	%rd41, %r7, 4;
	add.s64 	%rd88, %rd88, %rd41;
	add.s32 	%r79, %r79, %r7;
	add.s32 	%r78, %r78, %r7;
	add.s32 	%r77, %r77, %r7;
	add.s32 	%r76, %r76, %r7;
	add.s32 	%r75, %r75, %r7;
	add.s64 	%rd87, %rd87, 32;
	add.s32 	%r74, %r74, %r7;
	add.s32 	%r73, %r73, %r7;
	setp.eq.s32 	%p3, %r80, 0;
	@%p3 bra 	$L__BB0_4;
	bra.uni 	$L__BB0_3;
$L__BB0_4:
	setp.eq.s32 	%p4, %r5, 0;
	@%p4 bra 	$L__BB0_12;
	and.b32  	%r16, %r52, 3;
	setp.lt.u32 	%p5, %r5, 4;
	@%p5 bra 	$L__BB0_7;
	add.s32 	%r57, %r71, %r3;
	mul.wide.u32 	%rd42, %r57, 4;
	add.s64 	%rd43, %rd2, %rd42;
	ld.global.f32 	%f39, [%rd43];
	mad.lo.s32 	%r58, %r71, %r52, %r1;
	mul.wide.u32 	%rd44, %r58, 4;
	add.s64 	%rd45, %rd1, %rd44;
	ld.global.f32 	%f40, [%rd45];
	mul.f32 	%f41, %f39, %f40;
	cvt.u64.u32 	%rd46, %r71;
	mul.wide.u32 	%rd47, %r71, 4;
	add.s64 	%rd48, %rd23, %rd47;
	st.f32 	[%rd48], %f41;
	cvt.u64.u32 	%rd49, %r3;
	add.s64 	%rd50, %rd46, %rd49;
	shl.b64 	%rd51, %rd50, 2;
	add.s64 	%rd52, %rd2, %rd51;
	ld.global.f32 	%f42, [%rd52+4];
	add.s32 	%r59, %r58, %r52;
	mul.wide.u32 	%rd53, %r59, 4;
	add.s64 	%rd54, %rd1, %rd53;
	ld.global.f32 	%f43, [%rd54];
	mul.f32 	%f44, %f42, %f43;
	st.f32 	[%rd48+4], %f44;
	ld.global.f32 	%f45, [%rd52+8];
	add.s32 	%r60, %r59, %r52;
	mul.wide.u32 	%rd55, %r60, 4;
	add.s64 	%rd56, %rd1, %rd55;
	ld.global.f32 	%f46, [%rd56];
	mul.f32 	%f47, %f45, %f46;
	st.f32 	[%rd48+8], %f47;
	ld.global.f32 	%f48, [%rd52+12];
	add.s32 	%r61, %r60, %r52;
	mul.wide.u32 	%rd57, %r61, 4;
	add.s64 	%rd58, %rd1, %rd57;
	ld.global.f32 	%f49, [%rd58];
	mul.f32 	%f50, %f48, %f49;
	st.f32 	[%rd48+12], %f50;
	add.s32 	%r71, %r71, 4;
$L__BB0_7:
	setp.eq.s32 	%p6, %r16, 0;
	@%p6 bra 	$L__BB0_12;
	setp.eq.s32 	%p7, %r16, 1;
	@%p7 bra 	$L__BB0_10;
	add.s32 	%r62, %r71, %r3;
	mul.wide.u32 	%rd59, %r62, 4;
	add.s64 	%rd60, %rd2, %rd59;
	ld.global.f32 	%f51, [%rd60];
	mad.lo.s32 	%r63, %r71, %r52, %r1;
	mul.wide.u32 	%rd61, %r63, 4;
	add.s64 	%rd62, %rd1, %rd61;
	ld.global.f32 	%f52, [%rd62];
	mul.f32 	%f53, %f51, %f52;
	cvt.u64.u32 	%rd63, %r71;
	mul.wide.u32 	%rd64, %r71, 4;
	add.s64 	%rd65, %rd23, %rd64;
	st.f32 	[%rd65], %f53;
	cvt.u64.u32 	%rd66, %r3;
	add.s64 	%rd67, %rd63, %rd66;
	shl.b64 	%rd68, %rd67, 2;
	add.s64 	%rd69, %rd2, %rd68;
	ld.global.f32 	%f54, [%rd69+4];
	add.s32 	%r64, %r63, %r52;
	mul.wide.u32 	%rd70, %r64, 4;
	add.s64 	%rd71, %rd1, %rd70;
	ld.global.f32 	%f55, [%rd71];
	mul.f32 	%f56, %f54, %f55;
	st.f32 	[%rd65+4], %f56;
	add.s32 	%r71, %r71, 2;
$L__BB0_10:
	and.b32  	%r65, %r52, 1;
	setp.eq.b32 	%p8, %r65, 1;
	not.pred 	%p9, %p8;
	@%p9 bra 	$L__BB0_12;
	add.s32 	%r66, %r71, %r3;
	mul.wide.u32 	%rd72, %r66, 4;
	add.s64 	%rd73, %rd2, %rd72;
	ld.global.f32 	%f57, [%rd73];
	mad.lo.s32 	%r67, %r71, %r52, %r1;
	mul.wide.u32 	%rd74, %r67, 4;
	add.s64 	%rd75, %rd1, %rd74;
	ld.global.f32 	%f58, [%rd75];
	mul.f32 	%f59, %f57, %f58;
	mul.wide.u32 	%rd76, %r71, 4;
	add.s64 	%rd77, %rd23, %rd76;
	st.f32 	[%rd77], %f59;
$L__BB0_12:
	and.b32  	%r21, %r52, 15;
	setp.lt.u32 	%p10, %r4, 15;
	mov.b32 	%r82, 0;
	@%p10 bra 	$L__BB0_15;
	and.b32  	%r82, %r52, 2147483632;
	neg.s32 	%r81, %r82;
	add.s64 	%rd90, %rd23, 32;
$L__BB0_14:
	.pragma "nounroll";
	ld.f32 	%f63, [%rd90+-32];
	add.f32 	%f64, %f127, %f63;
	ld.f32 	%f65, [%rd90+-28];
	add.f32 	%f66, %f64, %f65;
	ld.f32 	%f67, [%rd90+-24];
	add.f32 	%f68, %f66, %f67;
	ld.f32 	%f69, [%rd90+-20];
	add.f32 	%f70, %f68, %f69;
	ld.f32 	%f71, [%rd90+-16];
	add.f32 	%f72, %f70, %f71;
	ld.f32 	%f73, [%rd90+-12];
	add.f32 	%f74, %f72, %f73;
	ld.f32 	%f75, [%rd90+-8];
	add.f32 	%f76, %f74, %f75;
	ld.f32 	%f77, [%rd90+-4];
	add.f32 	%f78, %f76, %f77;
	ld.f32 	%f79, [%rd90];
	add.f32 	%f80, %f78, %f79;
	ld.f32 	%f81, [%rd90+4];
	add.f32 	%f82, %f80, %f81;
	ld.f32 	%f83, [%rd90+8];
	add.f32 	%f84, %f82, %f83;
	ld.f32 	%f85, [%rd90+12];
	add.f32 	%f86, %f84, %f85;
	ld.f32 	%f87, [%rd90+16];
	add.f32 	%f88, %f86, %f87;
	ld.f32 	%f89, [%rd90+20];
	add.f32 	%f90, %f88, %f89;
	ld.f32 	%f91, [%rd90+24];
	add.f32 	%f92, %f90, %f91;
	ld.f32 	%f93, [%rd90+28];
	add.f32 	%f127, %f92, %f93;
	add.s32 	%r81, %r81, 16;
	add.s64 	%rd90, %rd90, 64;
	setp.ne.s32 	%p11, %r81, 0;
	@%p11 bra 	$L__BB0_14;
$L__BB0_15:
	setp.eq.s32 	%p12, %r21, 0;
	@%p12 bra 	$L__BB0_24;
	setp.lt.u32 	%p13, %r21, 8;
	@%p13 bra 	$L__BB0_18;
	mul.wide.u32 	%rd78, %r82, 4;
	add.s64 	%rd79, %rd23, %rd78;
	ld.f32 	%f95, [%rd79];
	add.f32 	%f96, %f127, %f95;
	ld.f32 	%f97, [%rd79+4];
	add.f32 	%f98, %f96, %f97;
	ld.f32 	%f99, [%rd79+8];
	add.f32 	%f100, %f98, %f99;
	ld.f32 	%f101, [%rd79+12];
	add.f32 	%f102, %f100, %f101;
	ld.f32 	%f103, [%rd79+16];
	add.f32 	%f104, %f102, %f103;
	ld.f32 	%f105, [%rd79+20];
	add.f32 	%f106, %f104, %f105;
	ld.f32 	%f107, [%rd79+24];
	add.f32 	%f108, %f106, %f107;
	ld.f32 	%f109, [%rd79+28];
	add.f32 	%f127, %f108, %f109;
	add.s32 	%r82, %r82, 8;
$L__BB0_18:
	setp.eq.s32 	%p14, %r5, 0;
	@%p14 bra 	$L__BB0_24;
	and.b32  	%r46, %r52, 3;
	setp.lt.u32 	%p15, %r5, 4;
	@%p15 bra 	$L__BB0_21;
	mul.wide.u32 	%rd80, %r82, 4;
	add.s64 	%rd81, %rd23, %rd80;
	ld.f32 	%f111, [%rd81];
	add.f32 	%f112, %f127, %f111;
	ld.f32 	%f113, [%rd81+4];
	add.f32 	%f114, %f112, %f113;
	ld.f32 	%f115, [%rd81+8];
	add.f32 	%f116, %f114, %f115;
	ld.f32 	%f117, [%rd81+12];
	add.f32 	%f127, %f116, %f117;
	add.s32 	%r82, %r82, 4;
$L__BB0_21:
	setp.eq.s32 	%p16, %r46, 0;
	@%p16 bra 	$L__BB0_24;
	mul.wide.u32 	%rd82, %r82, 4;
	add.s64 	%rd91, %rd23, %rd82;
	neg.s32 	%r85, %r46;
$L__BB0_23:
	.pragma "nounroll";
	ld.f32 	%f118, [%rd91];
	add.f32 	%f127, %f127, %f118;
	add.s64 	%rd91, %rd91, 4;
	add.s32 	%r85, %r85, 1;
	setp.ne.s32 	%p17, %r85, 0;
	@%p17 bra 	$L__BB0_23;
$L__BB0_24:
	ld.param.u64 	%rd86, [_Z18vector_dot_productPfS_S_i_param_2];
	cvta.to.global.u64 	%rd83, %rd86;
	bar.sync 	0;
	mad.lo.s32 	%r69, %r52, %r2, %r1;
	mul.wide.s32 	%rd84, %r69, 4;
	add.s64 	%rd85, %rd83, %rd84;
	st.global.f32 	[%rd85], %f127;
	ret;

}


// ===== COMPILED SASS (sm_100) =====

	.target	sm_100

	.elftype	@"ET_EXEC"


//--------------------- .note.nv.tkinfo           --------------------------
	.section	.note.nv.tkinfo,"",@"SHT_NOTE"
	.sectionflags	@"SHF_NOTE_NV_TKINFO"
	.tkinfo
        /*0018*/ 	.word	0x00000002
        /*0030*/ 	.string	""
        /*0030*/ 	.string	"ptxas"
        /*0030*/ 	.string	"Cuda compilation tools, release 13.0, V13.0.88"
        /*0030*/ 	.string	"Build cuda_13.0.r13.0/compiler.36424714_0"
        /*0030*/ 	.string	"-arch sm_100 -m 64 "



//--------------------- .note.nv.cuinfo           --------------------------
	.section	.note.nv.cuinfo,"",@"SHT_NOTE"
	.sectionflags	@"SHF_NOTE_NV_CUINFO"
        /*0018*/ 	.short	0x0002
        /*001a*/ 	.short	0x0064
        /*001c*/ 	.short	0x0082
	.zero		2


//--------------------- .nv.info                  --------------------------
	.section	.nv.info,"",@"SHT_CUDA_INFO"
	.align	4


	//----- nvinfo : EIATTR_REGCOUNT
	.align		4
        /*0000*/ 	.byte	0x04, 0x2f
        /*0002*/ 	.short	(.L_1 - .L_0)
	.align		4
.L_0:
        /*0004*/ 	.word	index@(_Z18vector_dot_productPfS_S_i)
        /*0008*/ 	.word	0x00000028


	//----- nvinfo : EIATTR_FRAME_SIZE
	.align		4
.L_1:
        /*000c*/ 	.byte	0x04, 0x11
        /*000e*/ 	.short	(.L_3 - .L_2)
	.align		4
.L_2:
        /*0010*/ 	.word	index@(_Z18vector_dot_productPfS_S_i)
        /*0014*/ 	.word	0x00000000


	//----- nvinfo : EIATTR_MIN_STACK_SIZE
	.align		4
.L_3:
        /*0018*/ 	.byte	0x04, 0x12
        /*001a*/ 	.short	(.L_5 - .L_4)
	.align		4
.L_4:
        /*001c*/ 	.word	index@(_Z18vector_dot_productPfS_S_i)
        /*0020*/ 	.word	0x00000000
.L_5:


//--------------------- .nv.compat                --------------------------
	.section	.nv.compat,"",@"SHT_CUDA_COMPAT_INFO"
	.align	4
        /*0000*/ 	.byte	0x02, 0x09, 0x00, 0x00, 0x02, 0x02, 0x01, 0x00, 0x02, 0x05, 0x05, 0x00, 0x03, 0x07, 0x01, 0x01
        /*0010*/ 	.byte	0x02, 0x03, 0x00, 0x00, 0x02, 0x06, 0x01, 0x00, 0x04, 0x0b, 0x08, 0x00, 0x09, 0x00, 0x00, 0x00
        /*0020*/ 	.byte	0x00, 0x00, 0x00, 0x00


//--------------------- .nv.info._Z18vector_dot_productPfS_S_i --------------------------
	.section	.nv.info._Z18vector_dot_productPfS_S_i,"",@"SHT_CUDA_INFO"
	.sectionflags	@""
	.align	4


	//----- nvinfo : EIATTR_CUDA_API_VERSION
	.align		4
        /*0000*/ 	.byte	0x04, 0x37
        /*0002*/ 	.short	(.L_7 - .L_6)
.L_6:
        /*0004*/ 	.word	0x00000082


	//----- nvinfo : EIATTR_KPARAM_INFO
	.align		4
.L_7:
        /*0008*/ 	.byte	0x04, 0x17
        /*000a*/ 	.short	(.L_9 - .L_8)
.L_8:
        /*000c*/ 	.word	0x00000000
        /*0010*/ 	.short	0x0003
        /*0012*/ 	.short	0x0018
        /*0014*/ 	.byte	0x00, 0xf0, 0x11, 0x00


	//----- nvinfo : EIATTR_KPARAM_INFO
	.align		4
.L_9:
        /*0018*/ 	.byte	0x04, 0x17
        /*001a*/ 	.short	(.L_11 - .L_10)
.L_10:
        /*001c*/ 	.word	0x00000000
        /*0020*/ 	.short	0x0002
        /*0022*/ 	.short	0x0010
        /*0024*/ 	.byte	0x00, 0xf5, 0x21, 0x00


	//----- nvinfo : EIATTR_KPARAM_INFO
	.align		4
.L_11:
        /*0028*/ 	.byte	0x04, 0x17
        /*002a*/ 	.short	(.L_13 - .L_12)
.L_12:
        /*002c*/ 	.word	0x00000000
        /*0030*/ 	.short	0x0001
        /*0032*/ 	.short	0x0008
        /*0034*/ 	.byte	0x00, 0xf5, 0x21, 0x00


	//----- nvinfo : EIATTR_KPARAM_INFO
	.align		4
.L_13:
        /*0038*/ 	.byte	0x04, 0x17
        /*003a*/ 	.short	(.L_15 - .L_14)
.L_14:
        /*003c*/ 	.word	0x00000000
        /*0040*/ 	.short	0x0000
        /*0042*/ 	.short	0x0000
        /*0044*/ 	.byte	0x00, 0xf5, 0x21, 0x00


	//----- nvinfo : EIATTR_SPARSE_MMA_MASK
	.align		4
.L_15:
        /*0048*/ 	.byte	0x03, 0x50
        /*004a*/ 	.short	0x0000


	//----- nvinfo : EIATTR_MAXREG_COUNT
	.align		4
        /*004c*/ 	.byte	0x03, 0x1b
        /*004e*/ 	.short	0x00ff


	//----- nvinfo : EIATTR_NUM_BARRIERS
	.align		4
        /*0050*/ 	.byte	0x02, 0x4c
        /*0052*/ 	.byte	0x01
	.zero		1


	//----- nvinfo : EIATTR_EXTERNS
	.align		4
        /*0054*/ 	.byte	0x04, 0x0f
        /*0056*/ 	.short	(.L_17 - .L_16)


	//   ....[0]....
	.align		4
.L_16:
        /*0058*/ 	.word	index@(malloc)


	//----- nvinfo : EIATTR_MERCURY_ISA_VERSION
	.align		4
.L_17:
        /*005c*/ 	.byte	0x03, 0x5f
        /*005e*/ 	.short	0x0101


	//----- nvinfo : EIATTR_VRC_CTA_INIT_COUNT
	.align		4
        /*0060*/ 	.byte	0x02, 0x4a
	.zero		1
	.zero		1


	//----- nvinfo : EIATTR_SYSCALL_OFFSETS
	.align		4
        /*0064*/ 	.byte	0x04, 0x46
        /*0066*/ 	.short	(.L_19 - .L_18)


	//   ....[0]....
.L_18:
        /*0068*/ 	.word	0x000000c0


	//----- nvinfo : EIATTR_EXIT_INSTR_OFFSETS
	.align		4
.L_19:
        /*006c*/ 	.byte	0x04, 0x1c
        /*006e*/ 	.short	(.L_21 - .L_20)


	//   ....[0]....
.L_20:
        /*0070*/ 	.word	0x00001560


	//----- nvinfo : EIATTR_CRS_STACK_SIZE
	.align		4
.L_21:
        /*0074*/ 	.byte	0x04, 0x1e
        /*0076*/ 	.short	(.L_23 - .L_22)
.L_22:
        /*0078*/ 	.word	0x00000000


	//----- nvinfo : EIATTR_CBANK_PARAM_SIZE
	.align		4
.L_23:
        /*007c*/ 	.byte	0x03, 0x19
        /*007e*/ 	.short	0x001c


	//----- nvinfo : EIATTR_PARAM_CBANK
	.align		4
        /*0080*/ 	.byte	0x04, 0x0a
        /*0082*/ 	.short	(.L_25 - .L_24)
	.align		4
.L_24:
        /*0084*/ 	.word	index@(.nv.constant0._Z18vector_dot_productPfS_S_i)
        /*0088*/ 	.short	0x0380
        /*008a*/ 	.short	0x001c


	//----- nvinfo : EIATTR_SW_WAR
	.align		4
.L_25:
        /*008c*/ 	.byte	0x04, 0x36
        /*008e*/ 	.short	(.L_27 - .L_26)
.L_26:
        /*0090*/ 	.word	0x00000008
.L_27:


//--------------------- .nv.callgraph             --------------------------
	.section	.nv.callgraph,"",@"SHT_CUDA_CALLGRAPH"
	.align	4
	.sectionentsize	8
	.align		4
        /*0000*/ 	.word	0x00000000
	.align		4
        /*0004*/ 	.word	0xffffffff
	.align		4
        /*0008*/ 	.word	index@(_Z18vector_dot_productPfS_S_i)
	.align		4
        /*000c*/ 	.word	index@(malloc)
	.align		4
        /*0010*/ 	.word	0x00000000
	.align		4
        /*0014*/ 	.word	0xfffffffe
	.align		4
        /*0018*/ 	.word	0x00000000
	.align		4
        /*001c*/ 	.word	0xfffffffd
	.align		4
        /*0020*/ 	.word	0x00000000
	.align		4
        /*0024*/ 	.word	0xfffffffc


//--------------------- .nv.constant4             --------------------------
	.section	.nv.constant4,"a",@progbits
	.align	8
	.align		8
.nv.constant4:
        /*0000*/ 	.dword	malloc


//--------------------- .text._Z18vector_dot_productPfS_S_i --------------------------
	.section	.text._Z18vector_dot_productPfS_S_i,"ax",@progbits
	.align	128
        .global         _Z18vector_dot_productPfS_S_i
        .type           _Z18vector_dot_productPfS_S_i,@function
        .size           _Z18vector_dot_productPfS_S_i,(.L_x_14 - _Z18vector_dot_productPfS_S_i)
        .other          _Z18vector_dot_productPfS_S_i,@"STO_CUDA_ENTRY STV_DEFAULT"
_Z18vector_dot_productPfS_S_i:
.text._Z18vector_dot_productPfS_S_i:
[----:B------:R-:W0:Y:S01]  /*0000*/  LDC R1, c[0x0][0x37c] ;  /* 0x0000df00ff017b82 */ /* 0x000e220000000800 */
[----:B------:R-:W1:Y:S01]  /*0010*/  LDCU UR4, c[0x0][0x398] ;  /* 0x00007300ff0477ac */ /* 0x000e620008000800 */
[----:B------:R-:W-:-:S06]  /*0020*/  MOV R0, 0x0 ;  /* 0x0000000000007802 */ /* 0x000fcc0000000f00 */
[----:B------:R-:W2:Y:S08]  /*0030*/  S2UR UR36, SR_CTAID.X ;  /* 0x00000000002479c3 */ /* 0x000eb00000002500 */
[----:B------:R3:W4:Y:S01]  /*0040*/  LDC.64 R2, c[0x4][R0] ;  /* 0x0100000000027b82 */ /* 0x0007220000000a00 */
[----:B-1----:R-:W-:-:S06]  /*0050*/  UIMAD.WIDE UR4, UR4, 0x4, URZ ;  /* 0x00000004040478a5 */ /* 0x002fcc000f8e02ff */
[----:B------:R-:W-:Y:S01]  /*0060*/  IMAD.U32 R7, RZ, RZ, UR5 ;  /* 0x00000005ff077e24 */ /* 0x000fe2000f8e00ff */
[----:B------:R-:W-:Y:S01]  /*0070*/  MOV R6, UR4 ;  /* 0x0000000400067c02 */ /* 0x000fe20008000f00 */
[----:B------:R-:W-:Y:S02]  /*0080*/  IMAD.U32 R5, RZ, RZ, UR5 ;  /* 0x00000005ff057e24 */ /* 0x000fe4000f8e00ff */
[----:B------:R-:W-:Y:S02]  /*0090*/  IMAD.U32 R4, RZ, RZ, UR4 ;  /* 0x00000004ff047e24 */ /* 0x000fe4000f8e00ff */
[----:B---3--:R-:W-:-:S07]  /*00a0*/  IMAD.MOV.U32 R5, RZ, RZ, R7 ;  /* 0x000000ffff057224 */ /* 0x008fce00078e0007 */
[----:B------:R-:W-:-:S07]  /*00b0*/  LEPC R20, `(.L_x_0) ;  /* 0x000000001014794e */ /* 0x000fce0000000000 */
[----:B0-2-4-:R-:W-:Y:S05]  /*00c0*/  CALL.ABS.NOINC R2 ;  /* 0x0000000002007343 */ /* 0x015fea0003c00000 */
.L_x_0:
[----:B------:R-:W0:Y:S01]  /*00d0*/  LDC R3, c[0x0][0x398] ;  /* 0x0000e600ff037b82 */ /* 0x000e220000000800 */
[----:B------:R-:W1:Y:S07]  /*00e0*/  S2R R0, SR_TID.X ;  /* 0x0000000000007919 */ /* 0x000e6e0000002100 */
[----:B------:R-:W2:Y:S01]  /*00f0*/  LDC.64 R6, c[0x0][0x358] ;  /* 0x0000d600ff067b82 */ /* 0x000ea20000000a00 */
[----:B0-----:R-:W-:-:S13]  /*0100*/  ISETP.GE.AND P0, PT, R3, 0x1, PT ;  /* 0x000000010300780c */ /* 0x001fda0003f06270 */
[----:B-12---:R-:W-:Y:S05]  /*0110*/  @!P0 BRA `(.L_x_1) ;  /* 0x0000001000f08947 */ /* 0x006fea0003800000 */
[C---:B------:R-:W-:Y:S01]  /*0120*/  IADD3 R2, PT, PT, R3.reuse, -0x1, RZ ;  /* 0xffffffff03027810 */ /* 0x040fe20007ffe0ff */
[C---:B------:R-:W-:Y:S01]  /*0130*/  IMAD R8, R3.reuse, UR36, RZ ;  /* 0x0000002403087c24 */ /* 0x040fe2000f8e02ff */
[----:B------:R-:W-:Y:S01]  /*0140*/  LOP3.LUT R9, R3, 0x7, RZ, 0xc0, !PT ;  /* 0x0000000703097812 */ /* 0x000fe200078ec0ff */
[----:B------:R-:W-:Y:S01]  /*0150*/  IMAD.MOV.U32 R11, RZ, RZ, RZ ;  /* 0x000000ffff0b7224 */ /* 0x000fe200078e00ff */
[----:B------:R-:W-:-:S13]  /*0160*/  ISETP.GE.U32.AND P0, PT, R2, 0x7, PT ;  /* 0x000000070200780c */ /* 0x000fda0003f06070 */
[----:B------:R-:W-:Y:S05]  /*0170*/  @!P0 BRA `(.L_x_2) ;  /* 0x00000004004c8947 */ /* 0x000fea0003800000 */
[----:B------:R-:W0:Y:S01]  /*0180*/  LDC.64 R10, c[0x0][0x380] ;  /* 0x0000e000ff0a7b82 */ /* 0x000e220000000a00 */
[----:B------:R-:W-:Y:S01]  /*0190*/  BSSY.RECONVERGENT B0, `(.L_x_3) ;  /* 0x0000050000007945 */ /* 0x000fe20003800200 */
[C---:B------:R-:W-:Y:S01]  /*01a0*/  SHF.L.U32 R12, R3.reuse, 0x3, RZ ;  /* 0x00000003030c7819 */ /* 0x040fe200000006ff */
[C-C-:B------:R-:W-:Y:S01]  /*01b0*/  IMAD R37, R3.reuse, 0x7, R0.reuse ;  /* 0x0000000703257824 */ /* 0x140fe200078e0200 */
[C---:B------:R-:W-:Y:S01]  /*01c0*/  LEA R35, R3.reuse, R0, 0x1 ;  /* 0x0000000003237211 */ /* 0x040fe200078e08ff */
[C-C-:B------:R-:W-:Y:S02]  /*01d0*/  IMAD R13, R3.reuse, 0x6, R0.reuse ;  /* 0x00000006030d7824 */ /* 0x140fe400078e0200 */
[C-C-:B------:R-:W-:Y:S01]  /*01e0*/  IMAD R15, R3.reuse, 0x5, R0.reuse ;  /* 0x00000005030f7824 */ /* 0x140fe200078e0200 */
[----:B------:R-:W1:Y:S01]  /*01f0*/  LDC.64 R18, c[0x0][0x388] ;  /* 0x0000e200ff127b82 */ /* 0x000e620000000a00 */
[C-C-:B------:R-:W-:Y:S02]  /*0200*/  IMAD R17, R3.reuse, 0x4, R0.reuse ;  /* 0x0000000403117824 */ /* 0x140fe400078e0200 */
[----:B------:R-:W-:-:S02]  /*0210*/  IMAD R31, R3, 0x3, R0 ;  /* 0x00000003031f7824 */ /* 0x000fc400078e0200 */
[----:B------:R-:W-:Y:S02]  /*0220*/  IMAD.IADD R33, R0, 0x1, R3 ;  /* 0x0000000100217824 */ /* 0x000fe400078e0203 */
[----:B0-----:R-:W-:-:S03]  /*0230*/  IMAD.WIDE.U32 R10, R8, 0x4, R10 ;  /* 0x00000004080a7825 */ /* 0x001fc600078e000a */
[----:B------:R-:W-:Y:S02]  /*0240*/  IADD3 R22, P0, PT, R10, 0x10, RZ ;  /* 0x000000100a167810 */ /* 0x000fe40007f1e0ff */
[----:B------:R-:W-:Y:S01]  /*0250*/  LOP3.LUT R10, R3, 0x7ffffff8, RZ, 0xc0, !PT ;  /* 0x7ffffff8030a7812 */ /* 0x000fe200078ec0ff */
[----:B-1----:R-:W-:-:S04]  /*0260*/  IMAD.WIDE.U32 R24, R0, 0x4, R18 ;  /* 0x0000000400187825 */ /* 0x002fc800078e0012 */
[----:B------:R-:W-:Y:S01]  /*0270*/  IMAD.X R23, RZ, RZ, R11, P0 ;  /* 0x000000ffff177224 */ /* 0x000fe200000e060b */
[----:B------:R-:W-:Y:S01]  /*0280*/  IADD3 R16, P0, PT, R4, 0x10, RZ ;  /* 0x0000001004107810 */ /* 0x000fe20007f1e0ff */
[----:B------:R-:W-:-:S04]  /*0290*/  IMAD.MOV R11, RZ, RZ, -R10 ;  /* 0x000000ffff0b7224 */ /* 0x000fc800078e0a0a */
[----:B------:R-:W-:-:S08]  /*02a0*/  IMAD.X R28, RZ, RZ, R5, P0 ;  /* 0x000000ffff1c7224 */ /* 0x000fd000000e0605 */
.L_x_4:
[C---:B------:R-:W-:Y:S02]  /*02b0*/  R2UR UR4, R6.reuse ;  /* 0x00000000060472ca */ /* 0x040fe400000e0000 */
[C---:B------:R-:W-:Y:S02]  /*02c0*/  R2UR UR5, R7.reuse ;  /* 0x00000000070572ca */ /* 0x040fe400000e0000 */
[----:B------:R-:W-:Y:S02]  /*02d0*/  R2UR UR6, R6 ;  /* 0x00000000060672ca */ /* 0x000fe400000e0000 */
[----:B------:R-:W-:-:S09]  /*02e0*/  R2UR UR7, R7 ;  /* 0x00000000070772ca */ /* 0x000fd200000e0000 */
[----:B--2---:R-:W2:Y:S04]  /*02f0*/  LDG.E R14, desc[UR4][R22.64+-0x10] ;  /* 0xfffff004160e7981 */ /* 0x004ea8000c1e1900 */
[----:B------:R-:W2:Y:S01]  /*0300*/  LDG.E R21, desc[UR6][R24.64] ;  /* 0x0000000618157981 */ /* 0x000ea2000c1e1900 */
[----:B------:R-:W-:Y:S01]  /*0310*/  R2UR UR8, R6 ;  /* 0x00000000060872ca */ /* 0x000fe200000e0000 */
[----:B------:R-:W-:Y:S01]  /*0320*/  IMAD.WIDE.U32 R26, R33, 0x4, R18 ;  /* 0x00000004211a7825 */ /* 0x000fe200078e0012 */
[----:B------:R-:W-:Y:S02]  /*0330*/  R2UR UR9, R7 ;  /* 0x00000000070972ca */ /* 0x000fe400000e0000 */
[----:B------:R-:W-:Y:S01]  /*0340*/  MOV R20, R16 ;  /* 0x0000001000147202 */ /* 0x000fe20000000f00 */
[----:B--2---:R-:W-:Y:S01]  /*0350*/  FMUL R14, R14, R21 ;  /* 0x000000150e0e7220 */ /* 0x004fe20000400000 */
[----:B------:R-:W-:-:S05]  /*0360*/  IMAD.MOV.U32 R21, RZ, RZ, R28 ;  /* 0x000000ffff157224 */ /* 0x000fca00078e001c */
[----:B------:R0:W-:Y:S04]  /*0370*/  ST.E desc[UR4][R20.64+-0x10], R14 ;  /* 0xfffff00e14007985 */ /* 0x0001e8000c101904 */
[----:B------:R-:W2:Y:S04]  /*0380*/  LDG.E R27, desc[UR8][R26.64] ;  /* 0x000000081a1b7981 */ /* 0x000ea8000c1e1900 */
[----:B------:R-:W2:Y:S01]  /*0390*/  LDG.E R16, desc[UR6][R22.64+-0xc] ;  /* 0xfffff40616107981 */ /* 0x000ea2000c1e1900 */
[----:B------:R-:W-:-:S04]  /*03a0*/  IMAD.WIDE.U32 R28, R35, 0x4, R18 ;  /* 0x00000004231c7825 */ /* 0x000fc800078e0012 */
[----:B--2---:R-:W-:-:S05]  /*03b0*/  FMUL R16, R16, R27 ;  /* 0x0000001b10107220 */ /* 0x004fca0000400000 */
[----:B------:R1:W-:Y:S04]  /*03c0*/  ST.E desc[UR4][R20.64+-0xc], R16 ;  /* 0xfffff41014007985 */ /* 0x0003e8000c101904 */
[----:B------:R-:W2:Y:S04]  /*03d0*/  LDG.E R29, desc[UR8][R28.64] ;  /* 0x000000081c1d7981 */ /* 0x000ea8000c1e1900 */
[----:B------:R-:W2:Y:S01]  /*03e0*/  LDG.E R30, desc[UR6][R22.64+-0x8] ;  /* 0xfffff806161e7981 */ /* 0x000ea2000c1e1900 */
[----:B------:R-:W-:-:S04]  /*03f0*/  IMAD.WIDE.U32 R26, R31, 0x4, R18 ;  /* 0x000000041f1a7825 */ /* 0x000fc800078e0012 */
[----:B--2---:R-:W-:-:S05]  /*0400*/  FMUL R30, R30, R29 ;  /* 0x0000001d1e1e7220 */ /* 0x004fca0000400000 */
[----:B------:R2:W-:Y:S04]  /*0410*/  ST.E desc[UR4][R20.64+-0x8], R30 ;  /* 0xfffff81e14007985 */ /* 0x0005e8000c101904 */
[----:B------:R-:W3:Y:S04]  /*0420*/  LDG.E R27, desc[UR8][R26.64] ;  /* 0x000000081a1b7981 */ /* 0x000ee8000c1e1900 */
[----:B0-----:R-:W3:Y:S01]  /*0430*/  LDG.E R14, desc[UR6][R22.64+-0x4] ;  /* 0xfffffc06160e7981 */ /* 0x001ee2000c1e1900 */
[----:B------:R-:W-:-:S04]  /*0440*/  IMAD.WIDE.U32 R28, R17, 0x4, R18 ;  /* 0x00000004111c7825 */ /* 0x000fc800078e0012 */
[----:B---3--:R-:W-:-:S05]  /*0450*/  FMUL R14, R14, R27 ;  /* 0x0000001b0e0e7220 */ /* 0x008fca0000400000 */
[----:B------:R0:W-:Y:S04]  /*0460*/  ST.E desc[UR4][R20.64+-0x4], R14 ;  /* 0xfffffc0e14007985 */ /* 0x0001e8000c101904 */
[----:B------:R-:W3:Y:S04]  /*0470*/  LDG.E R29, desc[UR8][R28.64] ;  /* 0x000000081c1d7981 */ /* 0x000ee8000c1e1900 */
[----:B-1----:R-:W3:Y:S01]  /*0480*/  LDG.E R16, desc[UR6][R22.64] ;  /* 0x0000000616107981 */ /* 0x002ee2000c1e1900 */
[----:B------:R-:W-:-:S04]  /*0490*/  IMAD.WIDE.U32 R26, R15, 0x4, R18 ;  /* 0x000000040f1a7825 */ /* 0x000fc800078e0012 */
[----:B---3--:R-:W-:-:S05]  /*04a0*/  FMUL R16, R16, R29 ;  /* 0x0000001d10107220 */ /* 0x008fca0000400000 */
[----:B------:R1:W-:Y:S04]  /*04b0*/  ST.E desc[UR4][R20.64], R16 ;  /* 0x0000001014007985 */ /* 0x0003e8000c101904 */
[----:B------:R-:W3:Y:S04]  /*04c0*/  LDG.E R27, desc[UR8][R26.64] ;  /* 0x000000081a1b7981 */ /* 0x000ee8000c1e1900 */
[----:B--2---:R-:W3:Y:S01]  /*04d0*/  LDG.E R30, desc[UR6][R22.64+0x4] ;  /* 0x00000406161e7981 */ /* 0x004ee2000c1e1900 */
[----:B------:R-:W-:-:S04]  /*04e0*/  IMAD.WIDE.U32 R28, R13, 0x4, R18 ;  /* 0x000000040d1c7825 */ /* 0x000fc800078e0012 */
[----:B---3--:R-:W-:-:S05]  /*04f0*/  FMUL R30, R30, R27 ;  /* 0x0000001b1e1e7220 */ /* 0x008fca0000400000 */
[----:B------:R2:W-:Y:S04]  /*0500*/  ST.E desc[UR4][R20.64+0x4], R30 ;  /* 0x0000041e14007985 */ /* 0x0005e8000c101904 */
[----:B------:R-:W3:Y:S04]  /*0510*/  LDG.E R29, desc[UR8][R28.64] ;  /* 0x000000081c1d7981 */ /* 0x000ee8000c1e1900 */
[----:B0-----:R-:W3:Y:S01]  /*0520*/  LDG.E R14, desc[UR6][R22.64+0x8] ;  /* 0x00000806160e7981 */ /* 0x001ee2000c1e1900 */
[----:B------:R-:W-:Y:S01]  /*0530*/  IMAD.WIDE.U32 R26, R37, 0x4, R18 ;  /* 0x00000004251a7825 */ /* 0x000fe200078e0012 */
[----:B------:R-:W-:-:S03]  /*0540*/  IADD3 R11, PT, PT, R11, 0x8, RZ ;  /* 0x000000080b0b7810 */ /* 0x000fc60007ffe0ff */
[----:B---3--:R-:W-:-:S05]  /*0550*/  FMUL R14, R14, R29 ;  /* 0x0000001d0e0e7220 */ /* 0x008fca0000400000 */
[----:B------:R2:W-:Y:S04]  /*0560*/  ST.E desc[UR4][R20.64+0x8], R14 ;  /* 0x0000080e14007985 */ /* 0x0005e8000c101904 */
[----:B------:R-:W3:Y:S04]  /*0570*/  LDG.E R27, desc[UR8][R26.64] ;  /* 0x000000081a1b7981 */ /* 0x000ee8000c1e1900 */
[----:B-1----:R0:W3:Y:S01]  /*0580*/  LDG.E R16, desc[UR6][R22.64+0xc] ;  /* 0x00000c0616107981 */ /* 0x0020e2000c1e1900 */
[C---:B------:R-:W-:Y:S01]  /*0590*/  IMAD.IADD R37, R12.reuse, 0x1, R37 ;  /* 0x000000010c257824 */ /* 0x040fe200078e0225 */
[C---:B------:R-:W-:Y:S01]  /*05a0*/  IADD3 R13, PT, PT, R12.reuse, R13, RZ ;  /* 0x0000000d0c0d7210 */ /* 0x040fe20007ffe0ff */
[C---:B------:R-:W-:Y:S01]  /*05b0*/  IMAD.IADD R15, R12.reuse, 0x1, R15 ;  /* 0x000000010c0f7824 */ /* 0x040fe200078e020f */
[C---:B------:R-:W-:Y:S01]  /*05c0*/  IADD3 R31, PT, PT, R12.reuse, R31, RZ ;  /* 0x0000001f0c1f7210 */ /* 0x040fe20007ffe0ff */
[----:B------:R-:W-:-:S02]  /*05d0*/  IMAD.IADD R17, R12, 0x1, R17 ;  /* 0x000000010c117824 */ /* 0x000fc400078e0211 */
[C---:B------:R-:W-:Y:S02]  /*05e0*/  IMAD.IADD R33, R12.reuse, 0x1, R33 ;  /* 0x000000010c217824 */ /* 0x040fe400078e0221 */
[----:B------:R-:W-:Y:S01]  /*05f0*/  IMAD.IADD R35, R12, 0x1, R35 ;  /* 0x000000010c237824 */ /* 0x000fe200078e0223 */
[----:B0-----:R-:W-:Y:S01]  /*0600*/  IADD3 R22, P0, PT, R22, 0x20, RZ ;  /* 0x0000002016167810 */ /* 0x001fe20007f1e0ff */
[----:B------:R-:W-:-:S04]  /*0610*/  IMAD.WIDE.U32 R24, R12, 0x4, R24 ;  /* 0x000000040c187825 */ /* 0x000fc800078e0018 */
[----:B------:R-:W-:Y:S01]  /*0620*/  IMAD.X R23, RZ, RZ, R23, P0 ;  /* 0x000000ffff177224 */ /* 0x000fe200000e0617 */
[----:B------:R-:W-:Y:S01]  /*0630*/  ISETP.NE.AND P0, PT, R11, RZ, PT ;  /* 0x000000ff0b00720c */ /* 0x000fe20003f05270 */
[----:B---3--:R-:W-:Y:S01]  /*0640*/  FMUL R29, R16, R27 ;  /* 0x0000001b101d7220 */ /* 0x008fe20000400000 */
[----:B------:R-:W-:-:S04]  /*0650*/  IADD3 R16, P1, PT, R20, 0x20, RZ ;  /* 0x0000002014107810 */ /* 0x000fc80007f3e0ff */
[----:B------:R2:W-:Y:S01]  /*0660*/  ST.E desc[UR4][R20.64+0xc], R29 ;  /* 0x00000c1d14007985 */ /* 0x0005e2000c101904 */
[----:B------:R-:W-:-:S06]  /*0670*/  IMAD.X R28, RZ, RZ, R21, P1 ;  /* 0x000000ffff1c7224 */ /* 0x000fcc00008e0615 */
[----:B------:R-:W-:Y:S05]  /*0680*/  @P0 BRA `(.L_x_4) ;  /* 0xfffffffc00080947 */ /* 0x000fea000383ffff */
[----:B------:R-:W-:Y:S05]  /*0690*/  BSYNC.RECONVERGENT B0 ;  /* 0x0000000000007941 */ /* 0x000fea0003800200 */
.L_x_3:
[----:B------:R-:W-:-:S07]  /*06a0*/  MOV R11, R10 ;  /* 0x0000000a000b7202 */ /* 0x000fce0000000f00 */
.L_x_2:
[----:B------:R-:W-:-:S13]  /*06b0*/  ISETP.NE.AND P0, PT, R9, RZ, PT ;  /* 0x000000ff0900720c */ /* 0x000fda0003f05270 */
[----:B------:R-:W-:Y:S05]  /*06c0*/  @!P0 BRA `(.L_x_5) ;  /* 0x00000004009c8947 */ /* 0x000fea0003800000 */
[----:B------:R-:W-:Y:S02]  /*06d0*/  ISETP.GE.U32.AND P2, PT, R9, 0x4, PT ;  /* 0x000000040900780c */ /* 0x000fe40003f46070 */
[----:B------:R-:W-:-:S04]  /*06e0*/  LOP3.LUT R22, R3, 0x3, RZ, 0xc0, !PT ;  /* 0x0000000303167812 */ /* 0x000fc800078ec0ff */
[----:B------:R-:W-:-:S07]  /*06f0*/  ISETP.NE.AND P1, PT, R22, RZ, PT ;  /* 0x000000ff1600720c */ /* 0x000fce0003f25270 */
[----:B------:R-:W-:Y:S06]  /*0700*/  @!P2 BRA `(.L_x_6) ;  /* 0x0000000000b4a947 */ /* 0x000fec0003800000 */
[----:B------:R-:W0:Y:S01]  /*0710*/  LDC.64 R16, c[0x0][0x380] ;  /* 0x0000e000ff107b82 */ /* 0x000e220000000a00 */
[----:B------:R-:W-:Y:S01]  /*0720*/  R2UR UR4, R6 ;  /* 0x00000000060472ca */ /* 0x000fe200000e0000 */
[----:B------:R-:W-:Y:S01]  /*0730*/  IMAD.IADD R15, R8, 0x1, R11 ;  /* 0x00000001080f7824 */ /* 0x000fe200078e020b */
[----:B------:R-:W-:Y:S01]  /*0740*/  R2UR UR5, R7 ;  /* 0x00000000070572ca */ /* 0x000fe200000e0000 */
[----:B------:R-:W-:Y:S01]  /*0750*/  IMAD R10, R11, R3, R0 ;  /* 0x000000030b0a7224 */ /* 0x000fe200078e0200 */
[----:B------:R-:W-:Y:S02]  /*0760*/  R2UR UR6, R6 ;  /* 0x00000000060672ca */ /* 0x000fe400000e0000 */
[----:B------:R-:W-:Y:S01]  /*0770*/  R2UR UR7, R7 ;  /* 0x00000000070772ca */ /* 0x000fe200000e0000 */
[----:B------:R-:W1:Y:S01]  /*0780*/  LDC.64 R12, c[0x0][0x388] ;  /* 0x0000e200ff0c7b82 */ /* 0x000e620000000a00 */
[----:B0-----:R-:W-:-:S07]  /*0790*/  IMAD.WIDE.U32 R16, R15, 0x4, R16 ;  /* 0x000000040f107825 */ /* 0x001fce00078e0010 */
[----:B------:R-:W3:Y:S01]  /*07a0*/  LDG.E R16, desc[UR4][R16.64] ;  /* 0x0000000410107981 */ /* 0x000ee2000c1e1900 */
[----:B------:R-:W0:Y:S01]  /*07b0*/  LDCU.64 UR4, c[0x0][0x380] ;  /* 0x00007000ff0477ac */ /* 0x000e220008000a00 */
[----:B-1----:R-:W-:-:S06]  /*07c0*/  IMAD.WIDE.U32 R18, R10, 0x4, R12 ;  /* 0x000000040a127825 */ /* 0x002fcc00078e000c */
[----:B------:R-:W3:Y:S01]  /*07d0*/  LDG.E R19, desc[UR6][R18.64] ;  /* 0x0000000612137981 */ /* 0x000ee2000c1e1900 */
[----:B------:R-:W-:Y:S02]  /*07e0*/  IADD3 R15, P2, PT, R8, R11, RZ ;  /* 0x0000000b080f7210 */ /* 0x000fe40007f5e0ff */
[C---:B------:R-:W-:Y:S02]  /*07f0*/  R2UR UR8, R6.reuse ;  /* 0x00000000060872ca */ /* 0x040fe400000e0000 */
[C---:B------:R-:W-:Y:S02]  /*0800*/  R2UR UR9, R7.reuse ;  /* 0x00000000070972ca */ /* 0x040fe400000e0000 */
[----:B------:R-:W-:Y:S02]  /*0810*/  R2UR UR10, R6 ;  /* 0x00000000060a72ca */ /* 0x000fe400000e0000 */
[----:B------:R-:W-:Y:S01]  /*0820*/  R2UR UR11, R7 ;  /* 0x00000000070b72ca */ /* 0x000fe200000e0000 */
[----:B--2---:R-:W-:Y:S01]  /*0830*/  IMAD.IADD R20, R10, 0x1, R3 ;  /* 0x000000010a147824 */ /* 0x004fe200078e0203 */
[----:B------:R-:W-:-:S02]  /*0840*/  IADD3.X R10, PT, PT, RZ, RZ, RZ, P2, !PT ;  /* 0x000000ffff0a7210 */ /* 0x000fc400017fe4ff */
[----:B0-----:R-:W-:-:S04]  /*0850*/  LEA R14, P2, R15, UR4, 0x2 ;  /* 0x000000040f0e7c11 */ /* 0x001fc8000f8410ff */
[----:B------:R-:W-:Y:S01]  /*0860*/  LEA.HI.X R15, R15, UR5, R10, 0x2, P2 ;  /* 0x000000050f0f7c11 */ /* 0x000fe200090f140a */
[----:B---3--:R-:W-:Y:S01]  /*0870*/  FMUL R23, R16, R19 ;  /* 0x0000001310177220 */ /* 0x008fe20000400000 */
[----:B------:R-:W-:-:S04]  /*0880*/  IMAD.WIDE.U32 R16, R11, 0x4, R4 ;  /* 0x000000040b107825 */ /* 0x000fc800078e0004 */
[----:B------:R-:W-:Y:S01]  /*0890*/  IMAD.WIDE.U32 R18, R20, 0x4, R12 ;  /* 0x0000000414127825 */ /* 0x000fe200078e000c */
[----:B------:R0:W-:Y:S04]  /*08a0*/  ST.E desc[UR6][R16.64], R23 ;  /* 0x0000001710007985 */ /* 0x0001e8000c101906 */
[----:B------:R-:W2:Y:S04]  /*08b0*/  LDG.E R10, desc[UR8][R14.64+0x4] ;  /* 0x000004080e0a7981 */ /* 0x000ea8000c1e1900 */
[----:B------:R-:W2:Y:S01]  /*08c0*/  LDG.E R19, desc[UR10][R18.64] ;  /* 0x0000000a12137981 */ /* 0x000ea2000c1e1900 */
[----:B------:R-:W-:-:S02]  /*08d0*/  R2UR UR4, R6 ;  /* 0x00000000060472ca */ /* 0x000fc400000e0000 */
[----:B------:R-:W-:Y:S01]  /*08e0*/  R2UR UR5, R7 ;  /* 0x00000000070572ca */ /* 0x000fe200000e0000 */
[----:B------:R-:W-:-:S04]  /*08f0*/  IMAD.IADD R24, R20, 0x1, R3 ;  /* 0x0000000114187824 */ /* 0x000fc800078e0203 */
[----:B------:R-:W-:-:S04]  /*0900*/  IMAD.WIDE.U32 R20, R24, 0x4, R12 ;  /* 0x0000000418147825 */ /* 0x000fc800078e000c */
[----:B--2---:R-:W-:-:S05]  /*0910*/  FMUL R25, R10, R19 ;  /* 0x000000130a197220 */ /* 0x004fca0000400000 */
[----:B------:R1:W-:Y:S04]  /*0920*/  ST.E desc[UR4][R16.64+0x4], R25 ;  /* 0x0000041910007985 */ /* 0x0003e8000c101904 */
[----:B------:R-:W2:Y:S04]  /*0930*/  LDG.E R21, desc[UR8][R20.64] ;  /* 0x0000000814157981 */ /* 0x000ea8000c1e1900 */
[----:B------:R-:W2:Y:S01]  /*0940*/  LDG.E R10, desc[UR6][R14.64+0x8] ;  /* 0x000008060e0a7981 */ /* 0x000ea2000c1e1900 */
[----:B0-----:R-:W-:-:S04]  /*0950*/  IMAD.IADD R23, R24, 0x1, R3 ;  /* 0x0000000118177824 */ /* 0x001fc800078e0203 */
[----:B------:R-:W-:-:S04]  /*0960*/  IMAD.WIDE.U32 R12, R23, 0x4, R12 ;  /* 0x00000004170c7825 */ /* 0x000fc800078e000c */
[----:B--2---:R-:W-:-:S05]  /*0970*/  FMUL R19, R10, R21 ;  /* 0x000000150a137220 */ /* 0x004fca0000400000 */
[----:B------:R1:W-:Y:S04]  /*0980*/  ST.E desc[UR4][R16.64+0x8], R19 ;  /* 0x0000081310007985 */ /* 0x0003e8000c101904 */
[----:B------:R-:W2:Y:S04]  /*0990*/  LDG.E R10, desc[UR6][R14.64+0xc] ;  /* 0x00000c060e0a7981 */ /* 0x000ea8000c1e1900 */
[----:B------:R-:W2:Y:S01]  /*09a0*/  LDG.E R13, desc[UR8][R12.64] ;  /* 0x000000080c0d7981 */ /* 0x000ea2000c1e1900 */
[----:B------:R-:W-:Y:S01]  /*09b0*/  IADD3 R11, PT, PT, R11, 0x4, RZ ;  /* 0x000000040b0b7810 */ /* 0x000fe20007ffe0ff */
[----:B--2---:R-:W-:-:S05]  /*09c0*/  FMUL R21, R10, R13 ;  /* 0x0000000d0a157220 */ /* 0x004fca0000400000 */
[----:B------:R1:W-:Y:S02]  /*09d0*/  ST.E desc[UR4][R16.64+0xc], R21 ;  /* 0x00000c1510007985 */ /* 0x0003e4000c101904 */
.L_x_6:
[----:B------:R-:W-:Y:S05]  /*09e0*/  @!P1 BRA `(.L_x_5) ;  /* 0x0000000000d49947 */ /* 0x000fea0003800000 */
[----:B------:R-:W-:Y:S02]  /*09f0*/  ISETP.NE.AND P2, PT, R22, 0x1, PT ;  /* 0x000000011600780c */ /* 0x000fe40003f45270 */
[----:B------:R-:W-:-:S04]  /*0a00*/  LOP3.LUT R10, R3, 0x1, RZ, 0xc0, !PT ;  /* 0x00000001030a7812 */ /* 0x000fc800078ec0ff */
[----:B------:R-:W-:-:S07]  /*0a10*/  ISETP.NE.U32.AND P1, PT, R10, 0x1, PT ;  /* 0x000000010a00780c */ /* 0x000fce0003f25070 */
[----:B------:R-:W-:Y:S06]  /*0a20*/  @!P2 BRA `(.L_x_7) ;  /* 0x000000000084a947 */ /* 0x000fec0003800000 */
[----:B--2---:R-:W0:Y:S01]  /*0a30*/  LDC.64 R14, c[0x0][0x380] ;  /* 0x0000e000ff0e7b82 */ /* 0x004e220000000a00 */
[----:B------:R-:W-:Y:S01]  /*0a40*/  R2UR UR4, R6 ;  /* 0x00000000060472ca */ /* 0x000fe200000e0000 */
[----:B-1----:R-:W-:Y:S01]  /*0a50*/  IMAD.IADD R17, R8, 0x1, R11 ;  /* 0x0000000108117824 */ /* 0x002fe200078e020b */
[----:B------:R-:W-:Y:S01]  /*0a60*/  R2UR UR5, R7 ;  /* 0x00000000070572ca */ /* 0x000fe200000e0000 */
[----:B------:R-:W-:Y:S01]  /*0a70*/  IMAD R10, R11, R3, R0 ;  /* 0x000000030b0a7224 */ /* 0x000fe200078e0200 */
[----:B------:R-:W-:Y:S02]  /*0a80*/  R2UR UR6, R6 ;  /* 0x00000000060672ca */ /* 0x000fe400000e0000 */
[----:B------:R-:W-:Y:S01]  /*0a90*/  R2UR UR7, R7 ;  /* 0x00000000070772ca */ /* 0x000fe200000e0000 */
[----:B------:R-:W1:Y:S01]  /*0aa0*/  LDC.64 R12, c[0x0][0x388] ;  /* 0x0000e200ff0c7b82 */ /* 0x000e620000000a00 */
[----:B0-----:R-:W-:-:S07]  /*0ab0*/  IMAD.WIDE.U32 R16, R17, 0x4, R14 ;  /* 0x0000000411107825 */ /* 0x001fce00078e000e */
[----:B------:R-:W2:Y:S01]  /*0ac0*/  LDG.E R16, desc[UR4][R16.64] ;  /* 0x0000000410107981 */ /* 0x000ea2000c1e1900 */
[----:B------:R-:W0:Y:S01]  /*0ad0*/  LDCU.64 UR4, c[0x0][0x380] ;  /* 0x00007000ff0477ac */ /* 0x000e220008000a00 */
[----:B-1----:R-:W-:-:S06]  /*0ae0*/  IMAD.WIDE.U32 R18, R10, 0x4, R12 ;  /* 0x000000040a127825 */ /* 0x002fcc00078e000c */
[----:B------:R-:W2:Y:S01]  /*0af0*/  LDG.E R19, desc[UR6][R18.64] ;  /* 0x0000000612137981 */ /* 0x000ea2000c1e1900 */
[----:B------:R-:W-:Y:S02]  /*0b00*/  IADD3 R15, P2, PT, R8, R11, RZ ;  /* 0x0000000b080f7210 */ /* 0x000fe40007f5e0ff */
[C---:B------:R-:W-:Y:S02]  /*0b10*/  R2UR UR8, R6.reuse ;  /* 0x00000000060872ca */ /* 0x040fe400000e0000 */
[C---:B------:R-:W-:Y:S02]  /*0b20*/  R2UR UR9, R7.reuse ;  /* 0x00000000070972ca */ /* 0x040fe400000e0000 */
[----:B------:R-:W-:Y:S02]  /*0b30*/  R2UR UR10, R6 ;  /* 0x00000000060a72ca */ /* 0x000fe400000e0000 */
[----:B------:R-:W-:Y:S01]  /*0b40*/  R2UR UR11, R7 ;  /* 0x00000000070b72ca */ /* 0x000fe200000e0000 */
[----:B------:R-:W-:Y:S01]  /*0b50*/  IMAD.IADD R23, R10, 0x1, R3 ;  /* 0x000000010a177824 */ /* 0x000fe200078e0203 */
[----:B------:R-:W-:-:S02]  /*0b60*/  IADD3.X R10, PT, PT, RZ, RZ, RZ, P2, !PT ;  /* 0x000000ffff0a7210 */ /* 0x000fc400017fe4ff */
[----:B0-----:R-:W-:Y:S01]  /*0b70*/  LEA R14, P2, R15, UR4, 0x2 ;  /* 0x000000040f0e7c11 */ /* 0x001fe2000f8410ff */
[----:B------:R-:W-:-:S03]  /*0b80*/  IMAD.WIDE.U32 R12, R23, 0x4, R12 ;  /* 0x00000004170c7825 */ /* 0x000fc600078e000c */
[----:B------:R-:W-:Y:S01]  /*0b90*/  LEA.HI.X R15, R15, UR5, R10, 0x2, P2 ;  /* 0x000000050f0f7c11 */ /* 0x000fe200090f140a */
[----:B--2---:R-:W-:Y:S01]  /*0ba0*/  FMUL R21, R16, R19 ;  /* 0x0000001310157220 */ /* 0x004fe20000400000 */
[----:B------:R-:W-:-:S05]  /*0bb0*/  IMAD.WIDE.U32 R16, R11, 0x4, R4 ;  /* 0x000000040b107825 */ /* 0x000fca00078e0004 */
[----:B------:R0:W-:Y:S04]  /*0bc0*/  ST.E desc[UR6][R16.64], R21 ;  /* 0x0000001510007985 */ /* 0x0001e8000c101906 */
[----:B------:R-:W2:Y:S04]  /*0bd0*/  LDG.E R13, desc[UR10][R12.64] ;  /* 0x0000000a0c0d7981 */ /* 0x000ea8000c1e1900 */
[----:B------:R-:W2:Y:S01]  /*0be0*/  LDG.E R14, desc[UR8][R14.64+0x4] ;  /* 0x000004080e0e7981 */ /* 0x000ea2000c1e1900 */
[----:B------:R-:W-:Y:S02]  /*0bf0*/  R2UR UR4, R6 ;  /* 0x00000000060472ca */ /* 0x000fe400000e0000 */
[----:B------:R-:W-:Y:S01]  /*0c00*/  R2UR UR5, R7 ;  /* 0x00000000070572ca */ /* 0x000fe200000e0000 */
[----:B------:R-:W-:-:S02]  /*0c10*/  VIADD R11, R11, 0x2 ;  /* 0x000000020b0b7836 */ /* 0x000fc40000000000 */
[----:B--2---:R-:W-:-:S10]  /*0c20*/  FMUL R19, R14, R13 ;  /* 0x0000000d0e137220 */ /* 0x004fd40000400000 */
[----:B------:R0:W-:Y:S02]  /*0c30*/  ST.E desc[UR4][R16.64+0x4], R19 ;  /* 0x0000041310007985 */ /* 0x0001e4000c101904 */
.L_x_7:
[----:B------:R-:W-:Y:S05]  /*0c40*/  @P1 BRA `(.L_x_5) ;  /* 0x00000000003c1947 */ /* 0x000fea0003800000 */
[----:B------:R-:W3:Y:S01]  /*0c50*/  LDC.64 R12, c[0x0][0x380] ;  /* 0x0000e000ff0c7b82 */ /* 0x000ee20000000a00 */
[C---:B------:R-:W-:Y:S01]  /*0c60*/  R2UR UR4, R6.reuse ;  /* 0x00000000060472ca */ /* 0x040fe200000e0000 */
[----:B01----:R-:W-:Y:S01]  /*0c70*/  IMAD R19, R11, R3, R0 ;  /* 0x000000030b137224 */ /* 0x003fe200078e0200 */
[C---:B------:R-:W-:Y:S02]  /*0c80*/  R2UR UR5, R7.reuse ;  /* 0x00000000070572ca */ /* 0x040fe400000e0000 */
[----:B------:R-:W-:Y:S02]  /*0c90*/  R2UR UR6, R6 ;  /* 0x00000000060672ca */ /* 0x000fe400000e0000 */
[----:B------:R-:W-:Y:S01]  /*0ca0*/  R2UR UR7, R7 ;  /* 0x00000000070772ca */ /* 0x000fe200000e0000 */
[----:B--2---:R-:W0:Y:S01]  /*0cb0*/  LDC.64 R14, c[0x0][0x388] ;  /* 0x0000e200ff0e7b82 */ /* 0x004e220000000a00 */
[----:B------:R-:W-:-:S05]  /*0cc0*/  IADD3 R17, PT, PT, R8, R11, RZ ;  /* 0x0000000b08117210 */ /* 0x000fca0007ffe0ff */
[----:B---3--:R-:W-:-:S06]  /*0cd0*/  IMAD.WIDE.U32 R12, R17, 0x4, R12 ;  /* 0x00000004110c7825 */ /* 0x008fcc00078e000c */
[----:B------:R-:W2:Y:S01]  /*0ce0*/  LDG.E R12, desc[UR4][R12.64] ;  /* 0x000000040c0c7981 */ /* 0x000ea2000c1e1900 */
[----:B0-----:R-:W-:-:S06]  /*0cf0*/  IMAD.WIDE.U32 R14, R19, 0x4, R14 ;  /* 0x00000004130e7825 */ /* 0x001fcc00078e000e */
[----:B------:R-:W2:Y:S01]  /*0d00*/  LDG.E R15, desc[UR6][R14.64] ;  /* 0x000000060e0f7981 */ /* 0x000ea2000c1e1900 */
[----:B------:R-:W-:-:S04]  /*0d10*/  IMAD.WIDE.U32 R10, R11, 0x4, R4 ;  /* 0x000000040b0a7825 */ /* 0x000fc800078e0004 */
[----:B--2---:R-:W-:-:S05]  /*0d20*/  FMUL R17, R12, R15 ;  /* 0x0000000f0c117220 */ /* 0x004fca0000400000 */
[----:B------:R3:W-:Y:S02]  /*0d30*/  ST.E desc[UR4][R10.64], R17 ;  /* 0x000000110a007985 */ /* 0x0007e4000c101904 */
.L_x_5:
[----:B------:R-:W-:Y:S01]  /*0d40*/  ISETP.GE.U32.AND P2, PT, R2, 0xf, PT ;  /* 0x0000000f0200780c */ /* 0x000fe20003f46070 */
[----:B------:R-:W-:Y:S01]  /*0d50*/  IMAD.MOV.U32 R13, RZ, RZ, RZ ;  /* 0x000000ffff0d7224 */ /* 0x000fe200078e00ff */
[----:B012---:R-:W-:-:S04]  /*0d60*/  LOP3.LUT R21, R3, 0xf, RZ, 0xc0, !PT ;  /* 0x0000000f03157812 */ /* 0x007fc800078ec0ff */
[----:B------:R-:W-:-:S07]  /*0d70*/  ISETP.NE.AND P1, PT, R21, RZ, PT ;  /* 0x000000ff1500720c */ /* 0x000fce0003f25270 */
[----:B------:R-:W-:Y:S06]  /*0d80*/  @!P2 BRA `(.L_x_8) ;  /* 0x0000000000cca947 */ /* 0x000fec0003800000 */
[----:B------:R-:W-:Y:S01]  /*0d90*/  LOP3.LUT R13, R3, 0x7ffffff0, RZ, 0xc0, !PT ;  /* 0x7ffffff0030d7812 */ /* 0x000fe200078ec0ff */
[----:B------:R-:W-:Y:S01]  /*0da0*/  BSSY.RECONVERGENT B0, `(.L_x_8) ;  /* 0x0000031000007945 */ /* 0x000fe20003800200 */
[----:B---3--:R-:W-:-:S03]  /*0db0*/  IADD3 R10, P2, PT, R4, 0x20, RZ ;  /* 0x00000020040a7810 */ /* 0x008fc60007f5e0ff */
[----:B------:R-:W-:Y:S01]  /*0dc0*/  IMAD.MOV R23, RZ, RZ, -R13 ;  /* 0x000000ffff177224 */ /* 0x000fe200078e0a0d */
[----:B------:R-:W-:-:S09]  /*0dd0*/  IADD3.X R11, PT, PT, RZ, R5, RZ, P2, !PT ;  /* 0x00000005ff0b7210 */ /* 0x000fd200017fe4ff */
.L_x_9:
[C---:B------:R-:W-:Y:S02]  /*0de0*/  R2UR UR4, R6.reuse ;  /* 0x00000000060472ca */ /* 0x040fe400000e0000 */
[C---:B------:R-:W-:Y:S02]  /*0df0*/  R2UR UR5, R7.reuse ;  /* 0x00000000070572ca */ /* 0x040fe400000e0000 */
[C---:B------:R-:W-:Y:S02]  /*0e00*/  R2UR UR6, R6.reuse ;  /* 0x00000000060672ca */ /* 0x040fe400000e0000 */
[C---:B------:R-:W-:Y:S02]  /*0e10*/  R2UR UR7, R7.reuse ;  /* 0x00000000070772ca */ /* 0x040fe400000e0000 */
[----:B------:R-:W-:Y:S02]  /*0e20*/  R2UR UR8, R6 ;  /* 0x00000000060872ca */ /* 0x000fe400000e0000 */
[----:B------:R-:W-:-:S02]  /*0e30*/  R2UR UR9, R7 ;  /* 0x00000000070972ca */ /* 0x000fc400000e0000 */
[----:B------:R-:W-:Y:S02]  /*0e40*/  R2UR UR10, R6 ;  /* 0x00000000060a72ca */ /* 0x000fe400000e0000 */
[----:B------:R-:W-:Y:S01]  /*0e50*/  R2UR UR11, R7 ;  /* 0x00000000070b72ca */ /* 0x000fe200000e0000 */
[----:B------:R-:W2:Y:S04]  /*0e60*/  LD.E R19, desc[UR4][R10.64+-0x20] ;  /* 0xffffe0040a137980 */ /* 0x000ea8000c101900 */
[----:B------:R-:W3:Y:S04]  /*0e70*/  LD.E R20, desc[UR6][R10.64+-0x1c] ;  /* 0xffffe4060a147980 */ /* 0x000ee8000c101900 */
[----:B------:R-:W4:Y:S04]  /*0e80*/  LD.E R22, desc[UR8][R10.64+-0x18] ;  /* 0xffffe8080a167980 */ /* 0x000f28000c101900 */
[----:B------:R-:W5:Y:S04]  /*0e90*/  LD.E R24, desc[UR10][R10.64+-0x14] ;  /* 0xffffec0a0a187980 */ /* 0x000f68000c101900 */
        /* <DEDUP_REMOVED lines=11> */
[----:B------:R0:W5:Y:S01]  /*0f50*/  LD.E R12, desc[UR10][R10.64+0x1c] ;  /* 0x00001c0a0a0c7980 */ /* 0x000162000c101900 */
[----:B------:R-:W-:-:S04]  /*0f60*/  IADD3 R23, PT, PT, R23, 0x10, RZ ;  /* 0x0000001017177810 */ /* 0x000fc80007ffe0ff */
[----:B------:R-:W-:Y:S02]  /*0f70*/  ISETP.NE.AND P2, PT, R23, RZ, PT ;  /* 0x000000ff1700720c */ /* 0x000fe40003f45270 */
[----:B0-----:R-:W-:-:S05]  /*0f80*/  IADD3 R10, P3, PT, R10, 0x40, RZ ;  /* 0x000000400a0a7810 */ /* 0x001fca0007f7e0ff */
[----:B------:R-:W-:Y:S02]  /*0f90*/  IMAD.X R11, RZ, RZ, R11, P3 ;  /* 0x000000ffff0b7224 */ /* 0x000fe400018e060b */
[----:B--2---:R-:W-:-:S04]  /*0fa0*/  FADD R19, R19, R2 ;  /* 0x0000000213137221 */ /* 0x004fc80000000000 */
[----:B---3--:R-:W-:-:S04]  /*0fb0*/  FADD R19, R19, R20 ;  /* 0x0000001413137221 */ /* 0x008fc80000000000 */
[----:B----4-:R-:W-:-:S04]  /*0fc0*/  FADD R19, R19, R22 ;  /* 0x0000001613137221 */ /* 0x010fc80000000000 */
[----:B-----5:R-:W-:-:S04]  /*0fd0*/  FADD R19, R19, R24 ;  /* 0x0000001813137221 */ /* 0x020fc80000000000 */
[----:B------:R-:W-:-:S04]  /*0fe0*/  FADD R19, R19, R26 ;  /* 0x0000001a13137221 */ /* 0x000fc80000000000 */
        /* <DEDUP_REMOVED lines=10> */
[----:B------:R-:W-:Y:S01]  /*1090*/  FADD R2, R15, R12 ;  /* 0x0000000c0f027221 */ /* 0x000fe20000000000 */
[----:B------:R-:W-:Y:S06]  /*10a0*/  @P2 BRA `(.L_x_9) ;  /* 0xfffffffc004c2947 */ /* 0x000fec000383ffff */
[----:B------:R-:W-:Y:S05]  /*10b0*/  BSYNC.RECONVERGENT B0 ;  /* 0x0000000000007941 */ /* 0x000fea0003800200 */
.L_x_8:
[----:B------:R-:W-:Y:S05]  /*10c0*/  @!P1 BRA `(.L_x_1) ;  /* 0x0000000400049947 */ /* 0x000fea0003800000 */
[----:B------:R-:W-:-:S13]  /*10d0*/  ISETP.GE.U32.AND P1, PT, R21, 0x8, PT ;  /* 0x000000081500780c */ /* 0x000fda0003f26070 */
[----:B------:R-:W-:Y:S05]  /*10e0*/  @!P1 BRA `(.L_x_10) ;  /* 0x0000000000689947 */ /* 0x000fea0003800000 */
[C---:B------:R-:W-:Y:S01]  /*10f0*/  R2UR UR4, R6.reuse ;  /* 0x00000000060472ca */ /* 0x040fe200000e0000 */
[----:B---3--:R-:W-:Y:S01]  /*1100*/  IMAD.WIDE.U32 R10, R13, 0x4, R4 ;  /* 0x000000040d0a7825 */ /* 0x008fe200078e0004 */
        /* <DEDUP_REMOVED lines=14> */
[----:B------:R-:W5:Y:S01]  /*11f0*/  LD.E R27, desc[UR10][R10.64+0x1c] ;  /* 0x00001c0a0a1b7980 */ /* 0x000f62000c101900 */
[----:B------:R-:W-:Y:S01]  /*1200*/  IADD3 R13, PT, PT, R13, 0x8, RZ ;  /* 0x000000080d0d7810 */ /* 0x000fe20007ffe0ff */
[----:B--2---:R-:W-:-:S04]  /*1210*/  FADD R15, R2, R15 ;  /* 0x0000000f020f7221 */ /* 0x004fc80000000000 */
[----:B---3--:R-:W-:-:S04]  /*1220*/  FADD R8, R15, R8 ;  /* 0x000000080f087221 */ /* 0x008fc80000000000 */
[----:B----4-:R-:W-:-:S04]  /*1230*/  FADD R8, R8, R17 ;  /* 0x0000001108087221 */ /* 0x010fc80000000000 */
[----:B-----5:R-:W-:-:S04]  /*1240*/  FADD R8, R8, R19 ;  /* 0x0000001308087221 */ /* 0x020fc80000000000 */
[----:B------:R-:W-:-:S04]  /*1250*/  FADD R8, R8, R21 ;  /* 0x0000001508087221 */ /* 0x000fc80000000000 */
[----:B------:R-:W-:-:S04]  /*1260*/  FADD R8, R8, R23 ;  /* 0x0000001708087221 */ /* 0x000fc80000000000 */
[----:B------:R-:W-:-:S04]  /*1270*/  FADD R8, R8, R25 ;  /* 0x0000001908087221 */ /* 0x000fc80000000000 */
[----:B------:R-:W-:-:S07]  /*1280*/  FADD R2, R8, R27 ;  /* 0x0000001b08027221 */ /* 0x000fce0000000000 */
.L_x_10:
[----:B------:R-:W-:Y:S05]  /*1290*/  @!P0 BRA `(.L_x_1) ;  /* 0x0000000000908947 */ /* 0x000fea0003800000 */
[----:B------:R-:W-:Y:S02]  /*12a0*/  ISETP.GE.U32.AND P0, PT, R9, 0x4, PT ;  /* 0x000000040900780c */ /* 0x000fe40003f06070 */
[----:B---3--:R-:W-:-:S04]  /*12b0*/  LOP3.LUT R10, R3, 0x3, RZ, 0xc0, !PT ;  /* 0x00000003030a7812 */ /* 0x008fc800078ec0ff */
[----:B------:R-:W-:-:S07]  /*12c0*/  ISETP.NE.AND P1, PT, R10, RZ, PT ;  /* 0x000000ff0a00720c */ /* 0x000fce0003f25270 */
[----:B------:R-:W-:Y:S06]  /*12d0*/  @!P0 BRA `(.L_x_11) ;  /* 0x0000000000488947 */ /* 0x000fec0003800000 */
[C---:B------:R-:W-:Y:S01]  /*12e0*/  R2UR UR4, R6.reuse ;  /* 0x00000000060472ca */ /* 0x040fe200000e0000 */
[----:B------:R-:W-:Y:S01]  /*12f0*/  IMAD.WIDE.U32 R8, R13, 0x4, R4 ;  /* 0x000000040d087825 */ /* 0x000fe200078e0004 */
        /* <DEDUP_REMOVED lines=10> */
[----:B------:R-:W5:Y:S01]  /*13a0*/  LD.E R16, desc[UR10][R8.64+0xc] ;  /* 0x00000c0a08107980 */ /* 0x000f62000c101900 */
[----:B------:R-:W-:-:S02]  /*13b0*/  VIADD R13, R13, 0x4 ;  /* 0x000000040d0d7836 */ /* 0x000fc40000000000 */
[----:B--2---:R-:W-:-:S04]  /*13c0*/  FADD R11, R2, R11 ;  /* 0x0000000b020b7221 */ /* 0x004fc80000000000 */
[----:B---3--:R-:W-:-:S04]  /*13d0*/  FADD R11, R11, R12 ;  /* 0x0000000c0b0b7221 */ /* 0x008fc80000000000 */
[----:B----4-:R-:W-:-:S04]  /*13e0*/  FADD R11, R11, R14 ;  /* 0x0000000e0b0b7221 */ /* 0x010fc80000000000 */
[----:B-----5:R-:W-:-:S07]  /*13f0*/  FADD R2, R11, R16 ;  /* 0x000000100b027221 */ /* 0x020fce0000000000 */
.L_x_11:
[----:B------:R-:W-:Y:S05]  /*1400*/  @!P1 BRA `(.L_x_1) ;  /* 0x0000000000349947 */ /* 0x000fea0003800000 */
[----:B------:R-:W-:Y:S01]  /*1410*/  IMAD.WIDE.U32 R4, R13, 0x4, R4 ;  /* 0x000000040d047825 */ /* 0x000fe200078e0004 */
[----:B------:R-:W-:-:S03]  /*1420*/  IADD3 R8, PT, PT, -R10, RZ, RZ ;  /* 0x000000ff0a087210 */ /* 0x000fc60007ffe1ff */
[----:B------:R-:W-:-:S07]  /*1430*/  IMAD.MOV.U32 R9, RZ, RZ, R5 ;  /* 0x000000ffff097224 */ /* 0x000fce00078e0005 */
.L_x_12:
[----:B------:R-:W-:Y:S02]  /*1440*/  R2UR UR4, R6 ;  /* 0x00000000060472ca */ /* 0x000fe400000e0000 */
[----:B------:R-:W-:Y:S02]  /*1450*/  R2UR UR5, R7 ;  /* 0x00000000070572ca */ /* 0x000fe400000e0000 */
[----:B------:R-:W-:-:S11]  /*1460*/  MOV R5, R9 ;  /* 0x0000000900057202 */ /* 0x000fd60000000f00 */
[----:B------:R0:W2:Y:S01]  /*1470*/  LD.E R5, desc[UR4][R4.64] ;  /* 0x0000000404057980 */ /* 0x0000a2000c101900 */
[----:B------:R-:W-:-:S05]  /*1480*/  VIADD R8, R8, 0x1 ;  /* 0x0000000108087836 */ /* 0x000fca0000000000 */
[----:B------:R-:W-:Y:S02]  /*1490*/  ISETP.NE.AND P0, PT, R8, RZ, PT ;  /* 0x000000ff0800720c */ /* 0x000fe40003f05270 */
[----:B0-----:R-:W-:-:S04]  /*14a0*/  IADD3 R4, P1, PT, R4, 0x4, RZ ;  /* 0x0000000404047810 */ /* 0x001fc80007f3e0ff */
[----:B------:R-:W-:Y:S01]  /*14b0*/  IADD3.X R9, PT, PT, RZ, R9, RZ, P1, !PT ;  /* 0x00000009ff097210 */ /* 0x000fe20000ffe4ff */
[----:B--2---:R-:W-:-:S06]  /*14c0*/  FADD R2, R5, R2 ;  /* 0x0000000205027221 */ /* 0x004fcc0000000000 */
[----:B------:R-:W-:Y:S05]  /*14d0*/  @P0 BRA `(.L_x_12) ;  /* 0xfffffffc00d80947 */ /* 0x000fea000383ffff */
.L_x_1:
[----:B------:R-:W0:Y:S01]  /*14e0*/  LDC.64 R4, c[0x0][0x390] ;  /* 0x0000e400ff047b82 */ /* 0x000e220000000a00 */
[----:B------:R-:W-:Y:S05]  /*14f0*/  WARPSYNC.ALL ;  /* 0x0000000000007948 */ /* 0x000fea0003800000 */
[----:B------:R-:W-:Y:S01]  /*1500*/  R2UR UR4, R6 ;  /* 0x00000000060472ca */ /* 0x000fe200000e0000 */
[----:B------:R-:W-:Y:S01]  /*1510*/  IMAD R3, R3, UR36, R0 ;  /* 0x0000002403037c24 */ /* 0x000fe2000f8e0200 */
[----:B------:R-:W-:-:S03]  /*1520*/  R2UR UR5, R7 ;  /* 0x00000000070572ca */ /* 0x000fc600000e0000 */
[----:B0-----:R-:W-:Y:S01]  /*1530*/  IMAD.WIDE R4, R3, 0x4, R4 ;  /* 0x0000000403047825 */ /* 0x001fe200078e0204 */
[----:B------:R-:W-:Y:S09]  /*1540*/  BAR.SYNC.DEFER_BLOCKING 0x0 ;  /* 0x0000000000007b1d */ /* 0x000ff20000010000 */
[----:B------:R-:W-:Y:S01]  /*1550*/  STG.E desc[UR4][R4.64], R2 ;  /* 0x0000000204007986 */ /* 0x000fe2000c101904 */
[----:B------:R-:W-:Y:S05]  /*1560*/  EXIT ;  /* 0x000000000000794d */ /* 0x000fea0003800000 */
.L_x_13:
[----:B------:R-:W-:-:S00]  /*1570*/  BRA `(.L_x_13) ;  /* 0xfffffffc00fc7947 */ /* 0x000fc0000383ffff */
[----:B------:R-:W-:-:S00]  /*1580*/  NOP ;  /* 0x0000000000007918 */ /* 0x000fc00000000000 */
[----:B------:R-:W-:-:S00]  /*1590*/  NOP ;  /* 0x0000000000007918 */ /* 0x000fc00000000000 */
[----:B------:R-:W-:-:S00]  /*15a0*/  NOP ;  /* 0x0000000000007918 */ /* 0x000fc00000000000 */
[----:B------:R-:W-:-:S00]  /*15b0*/  NOP ;  /* 0x0000000000007918 */ /* 0x000fc00000000000 */
[----:B------:R-:W-:-:S00]  /*15c0*/  NOP ;  /* 0x0000000000007918 */ /* 0x000fc00000000000 */
[----:B------:R-:W-:-:S00]  /*15d0*/  NOP ;  /* 0x0000000000007918 */ /* 0x000fc00000000000 */
[----:B------:R-:W-:-:S00]  /*15e0*/  NOP ;  /* 0x0000000000007918 */ /* 0x000fc00000000000 */
[----:B------:R-:W-:-:S00]  /*15f0*/  NOP ;  /* 0x0000000000007918 */ /* 0x000fc00000000000 */
.L_x_14:


//--------------------- .nv.shared.reserved.0     --------------------------
	.section	.nv.shared.reserved.0,"aw",@nobits
	.weak		__nv_reservedSMEM_offset_0_alias
	.size		__nv_reservedSMEM_offset_0_alias, 0, 64
	.other		__nv_reservedSMEM_offset_0_alias,@"STO_CUDA_RESERVED_SHARED STV_DEFAULT"
__nv_reservedSMEM_offset_0_alias:
	.zero		0
	.zero		64


//--------------------- .nv.constant0._Z18vector_dot_productPfS_S_i --------------------------
	.section	.nv.constant0._Z18vector_dot_productPfS_S_i,"a",@progbits
	.sectionflags	@""
	.align	4
.nv.constant0._Z18vector_dot_productPfS_S_i:
	.zero		924


//--------------------- SYMBOLS --------------------------

	.type		.nv.reservedSmem.offset0,@object
	.size		.nv.reservedSmem.offset0,0x4
	.type		malloc,@function
